//
// Generated by NVIDIA NVVM Compiler
//
// Compiler Build ID: CL-36424714
// Cuda compilation tools, release 13.0, V13.0.88
// Based on NVVM 20.0.0
//

.version 9.0
.target sm_100
.address_size 64

	// .globl	_Z20odd_even_sort_kernelPii

.visible .entry _Z20odd_even_sort_kernelPii(
	.param .u64 .ptr .align 1 _Z20odd_even_sort_kernelPii_param_0,
	.param .u32 _Z20odd_even_sort_kernelPii_param_1
)
{
	.reg .pred 	%p<32>;
	.reg .b32 	%r<46>;
	.reg .b64 	%rd<5>;

	ld.param.u64 	%rd3, [_Z20odd_even_sort_kernelPii_param_0];
	ld.param.u32 	%r30, [_Z20odd_even_sort_kernelPii_param_1];
	mov.u32 	%r1, %ntid.x;
	mov.u32 	%r2, %tid.x;
	shl.b32 	%r31, %r30, 1;
	div.u32 	%r3, %r31, %r1;
	setp.lt.s32 	%p4, %r3, 1;
	@%p4 bra 	$L__BB0_31;
	shl.b32 	%r4, %r1, 1;
	add.s32 	%r5, %r4, -1;
	and.b32  	%r6, %r1, 3;
	and.b32  	%r33, %r1, -4;
	neg.s32 	%r7, %r33;
	mov.u32 	%r34, %ctaid.x;
	mad.lo.s32 	%r35, %r1, %r34, %r2;
	shl.b32 	%r36, %r35, 1;
	or.b32  	%r8, %r36, 1;
	cvta.to.global.u64 	%rd1, %rd3;
	mov.b32 	%r44, 0;
$L__BB0_2:
	setp.lt.u32 	%p5, %r1, 4;
	and.b32  	%r37, %r44, 1;
	setp.eq.b32 	%p6, %r37, 1;
	selp.b32 	%r38, %r1, 0, %p6;
	add.s32 	%r10, %r8, %r38;
	sub.s32 	%r11, %r30, %r38;
	add.s32 	%r12, %r11, -1;
	mul.wide.s32 	%rd4, %r10, 4;
	add.s64 	%rd2, %rd1, %rd4;
	@%p5 bra 	$L__BB0_17;
	setp.lt.s32 	%p7, %r10, %r11;
	setp.ge.s32 	%p8, %r10, %r12;
	setp.lt.u32 	%p9, %r2, %r4;
	setp.ge.u32 	%p10, %r2, %r5;
	and.pred  	%p1, %p7, %p9;
	or.pred  	%p2, %p8, %p10;
	not.pred 	%p11, %p1;
	mov.u32 	%r45, %r7;
$L__BB0_4:
	@%p11 bra 	$L__BB0_7;
	ld.global.u32 	%r14, [%rd2];
	ld.global.u32 	%r15, [%rd2+-4];
	setp.ge.s32 	%p12, %r14, %r15;
	@%p12 bra 	$L__BB0_7;
	st.global.u32 	[%rd2], %r15;
	st.global.u32 	[%rd2+-4], %r14;
$L__BB0_7:
	bar.sync 	0;
	@%p2 bra 	$L__BB0_10;
	ld.global.u32 	%r16, [%rd2+4];
	ld.global.u32 	%r17, [%rd2];
	setp.ge.s32 	%p13, %r16, %r17;
	@%p13 bra 	$L__BB0_10;
	st.global.u32 	[%rd2], %r16;
	st.global.u32 	[%rd2+4], %r17;
$L__BB0_10:
	bar.sync 	0;
	@%p11 bra 	$L__BB0_13;
	ld.global.u32 	%r18, [%rd2];
	ld.global.u32 	%r19, [%rd2+-4];
	setp.ge.s32 	%p15, %r18, %r19;
	@%p15 bra 	$L__BB0_13;
	st.global.u32 	[%rd2], %r19;
	st.global.u32 	[%rd2+-4], %r18;
$L__BB0_13:
	bar.sync 	0;
	@%p2 bra 	$L__BB0_16;
	ld.global.u32 	%r20, [%rd2+4];
	ld.global.u32 	%r21, [%rd2];
	setp.ge.s32 	%p16, %r20, %r21;
	@%p16 bra 	$L__BB0_16;
	st.global.u32 	[%rd2], %r20;
	st.global.u32 	[%rd2+4], %r21;
$L__BB0_16:
	bar.sync 	0;
	add.s32 	%r45, %r45, 4;
	setp.ne.s32 	%p17, %r45, 0;
	@%p17 bra 	$L__BB0_4;
$L__BB0_17:
	setp.eq.s32 	%p18, %r6, 0;
	@%p18 bra 	$L__BB0_30;
	setp.lt.s32 	%p19, %r10, %r11;
	setp.lt.u32 	%p20, %r2, %r4;
	and.pred  	%p3, %p19, %p20;
	not.pred 	%p21, %p3;
	@%p21 bra 	$L__BB0_21;
	ld.global.u32 	%r23, [%rd2];
	ld.global.u32 	%r24, [%rd2+-4];
	setp.ge.s32 	%p22, %r23, %r24;
	@%p22 bra 	$L__BB0_21;
	st.global.u32 	[%rd2], %r24;
	st.global.u32 	[%rd2+-4], %r23;
$L__BB0_21:
	setp.eq.s32 	%p23, %r6, 1;
	bar.sync 	0;
	@%p23 bra 	$L__BB0_30;
	setp.ge.s32 	%p24, %r10, %r12;
	setp.ge.u32 	%p25, %r2, %r5;
	or.pred  	%p26, %p24, %p25;
	@%p26 bra 	$L__BB0_25;
	ld.global.u32 	%r25, [%rd2+4];
	ld.global.u32 	%r26, [%rd2];
	setp.ge.s32 	%p27, %r25, %r26;
	@%p27 bra 	$L__BB0_25;
	st.global.u32 	[%rd2], %r25;
	st.global.u32 	[%rd2+4], %r26;
$L__BB0_25:
	setp.eq.s32 	%p28, %r6, 2;
	bar.sync 	0;
	@%p28 bra 	$L__BB0_30;
	@%p21 bra 	$L__BB0_29;
	ld.global.u32 	%r27, [%rd2];
	ld.global.u32 	%r28, [%rd2+-4];
	setp.ge.s32 	%p30, %r27, %r28;
	@%p30 bra 	$L__BB0_29;
	st.global.u32 	[%rd2], %r28;
	st.global.u32 	[%rd2+-4], %r27;
$L__BB0_29:
	bar.sync 	0;
$L__BB0_30:
	add.s32 	%r44, %r44, 1;
	setp.ne.s32 	%p31, %r44, %r3;
	@%p31 bra 	$L__BB0_2;
$L__BB0_31:
	ret;

}


// ===== COMPILED SASS (sm_100) =====

	.target	sm_100

	.elftype	@"ET_EXEC"


//--------------------- .note.nv.tkinfo           --------------------------
	.section	.note.nv.tkinfo,"",@"SHT_NOTE"
	.sectionflags	@"SHF_NOTE_NV_TKINFO"
	.tkinfo
        /*0018*/ 	.word	0x00000002
        /*0030*/ 	.string	""
        /*0030*/ 	.string	"ptxas"
        /*0030*/ 	.string	"Cuda compilation tools, release 13.0, V13.0.88"
        /*0030*/ 	.string	"Build cuda_13.0.r13.0/compiler.36424714_0"
        /*0030*/ 	.string	"-arch sm_100 -m 64 "



//--------------------- .note.nv.cuinfo           --------------------------
	.section	.note.nv.cuinfo,"",@"SHT_NOTE"
	.sectionflags	@"SHF_NOTE_NV_CUINFO"
        /*0018*/ 	.short	0x0002
        /*001a*/ 	.short	0x0064
        /*001c*/ 	.short	0x0082
	.zero		2


//--------------------- .nv.info                  --------------------------
	.section	.nv.info,"",@"SHT_CUDA_INFO"
	.align	4


	//----- nvinfo : EIATTR_REGCOUNT
	.align		4
        /*0000*/ 	.byte	0x04, 0x2f
        /*0002*/ 	.short	(.L_1 - .L_0)
	.align		4
.L_0:
        /*0004*/ 	.word	index@(_Z20odd_even_sort_kernelPii)
        /*0008*/ 	.word	0x0000000c


	//----- nvinfo : EIATTR_FRAME_SIZE
	.align		4
.L_1:
        /*000c*/ 	.byte	0x04, 0x11
        /*000e*/ 	.short	(.L_3 - .L_2)
	.align		4
.L_2:
        /*0010*/ 	.word	index@(_Z20odd_even_sort_kernelPii)
        /*0014*/ 	.word	0x00000000


	//----- nvinfo : EIATTR_MIN_STACK_SIZE
	.align		4
.L_3:
        /*0018*/ 	.byte	0x04, 0x12
        /*001a*/ 	.short	(.L_5 - .L_4)
	.align		4
.L_4:
        /*001c*/ 	.word	index@(_Z20odd_even_sort_kernelPii)
        /*0020*/ 	.word	0x00000000
.L_5:


//--------------------- .nv.compat                --------------------------
	.section	.nv.compat,"",@"SHT_CUDA_COMPAT_INFO"
	.align	4
        /*0000*/ 	.byte	0x02, 0x09, 0x00, 0x00, 0x02, 0x02, 0x01, 0x00, 0x02, 0x05, 0x05, 0x00, 0x03, 0x07, 0x01, 0x01
        /*0010*/ 	.byte	0x02, 0x03, 0x00, 0x00, 0x02, 0x06, 0x01, 0x00, 0x04, 0x0b, 0x08, 0x00, 0x09, 0x00, 0x00, 0x00
        /*0020*/ 	.byte	0x00, 0x00, 0x00, 0x00


//--------------------- .nv.info._Z20odd_even_sort_kernelPii --------------------------
	.section	.nv.info._Z20odd_even_sort_kernelPii,"",@"SHT_CUDA_INFO"
	.sectionflags	@""
	.align	4


	//----- nvinfo : EIATTR_CUDA_API_VERSION
	.align		4
        /*0000*/ 	.byte	0x04, 0x37
        /*0002*/ 	.short	(.L_7 - .L_6)
.L_6:
        /*0004*/ 	.word	0x00000082


	//----- nvinfo : EIATTR_KPARAM_INFO
	.align		4
.L_7:
        /*0008*/ 	.byte	0x04, 0x17
        /*000a*/ 	.short	(.L_9 - .L_8)
.L_8:
        /*000c*/ 	.word	0x00000000
        /*0010*/ 	.short	0x0001
        /*0012*/ 	.short	0x0008
        /*0014*/ 	.byte	0x00, 0xf0, 0x11, 0x00


	//----- nvinfo : EIATTR_KPARAM_INFO
	.align		4
.L_9:
        /*0018*/ 	.byte	0x04, 0x17
        /*001a*/ 	.short	(.L_11 - .L_10)
.L_10:
        /*001c*/ 	.word	0x00000000
        /*0020*/ 	.short	0x0000
        /*0022*/ 	.short	0x0000
        /*0024*/ 	.byte	0x00, 0xf5, 0x21, 0x00


	//----- nvinfo : EIATTR_SPARSE_MMA_MASK
	.align		4
.L_11:
        /*0028*/ 	.byte	0x03, 0x50
        /*002a*/ 	.short	0x0000


	//----- nvinfo : EIATTR_MAXREG_COUNT
	.align		4
        /*002c*/ 	.byte	0x03, 0x1b
        /*002e*/ 	.short	0x00ff


	//----- nvinfo : EIATTR_NUM_BARRIERS
	.align		4
        /*0030*/ 	.byte	0x02, 0x4c
        /*0032*/ 	.byte	0x01
	.zero		1


	//----- nvinfo : EIATTR_MERCURY_ISA_VERSION
	.align		4
        /*0034*/ 	.byte	0x03, 0x5f
        /*0036*/ 	.short	0x0101


	//----- nvinfo : EIATTR_VRC_CTA_INIT_COUNT
	.align		4
        /*0038*/ 	.byte	0x02, 0x4a
	.zero		1
	.zero		1


	//----- nvinfo : EIATTR_EXIT_INSTR_OFFSETS
	.align		4
        /*003c*/ 	.byte	0x04, 0x1c
        /*003e*/ 	.short	(.L_13 - .L_12)


	//   ....[0]....
.L_12:
        /*0040*/ 	.word	0x00000170


	//   ....[1]....
        /*0044*/ 	.word	0x00000820


	//----- nvinfo : EIATTR_CRS_STACK_SIZE
	.align		4
.L_13:
        /*0048*/ 	.byte	0x04, 0x1e
        /*004a*/ 	.short	(.L_15 - .L_14)
.L_14:
        /*004c*/ 	.word	0x00000000


	//----- nvinfo : EIATTR_CBANK_PARAM_SIZE
	.align		4
.L_15:
        /*0050*/ 	.byte	0x03, 0x19
        /*0052*/ 	.short	0x000c


	//----- nvinfo : EIATTR_PARAM_CBANK
	.align		4
        /*0054*/ 	.byte	0x04, 0x0a
        /*0056*/ 	.short	(.L_17 - .L_16)
	.align		4
.L_16:
        /*0058*/ 	.word	index@(.nv.constant0._Z20odd_even_sort_kernelPii)
        /*005c*/ 	.short	0x0380
        /*005e*/ 	.short	0x000c


	//----- nvinfo : EIATTR_SW_WAR
	.align		4
.L_17:
        /*0060*/ 	.byte	0x04, 0x36
        /*0062*/ 	.short	(.L_19 - .L_18)
.L_18:
        /*0064*/ 	.word	0x00000008
.L_19:


//--------------------- .nv.callgraph             --------------------------
	.section	.nv.callgraph,"",@"SHT_CUDA_CALLGRAPH"
	.align	4
	.sectionentsize	8
	.align		4
        /*0000*/ 	.word	0x00000000
	.align		4
        /*0004*/ 	.word	0xffffffff
	.align		4
        /*0008*/ 	.word	0x00000000
	.align		4
        /*000c*/ 	.word	0xfffffffe
	.align		4
        /*0010*/ 	.word	0x00000000
	.align		4
        /*0014*/ 	.word	0xfffffffd
	.align		4
        /*0018*/ 	.word	0x00000000
	.align		4
        /*001c*/ 	.word	0xfffffffc


//--------------------- .text._Z20odd_even_sort_kernelPii --------------------------
	.section	.text._Z20odd_even_sort_kernelPii,"ax",@progbits
	.align	128
        .global         _Z20odd_even_sort_kernelPii
        .type           _Z20odd_even_sort_kernelPii,@function
        .size           _Z20odd_even_sort_kernelPii,(.L_x_19 - _Z20odd_even_sort_kernelPii)
        .other          _Z20odd_even_sort_kernelPii,@"STO_CUDA_ENTRY STV_DEFAULT"
_Z20odd_even_sort_kernelPii:
.text._Z20odd_even_sort_kernelPii:
[----:B------:R-:W-:Y:S01]  /*0000*/  LDC R1, c[0x0][0x37c] ;  /* 0x0000df00ff017b82 */ /* 0x000fe20000000800 */
[----:B------:R-:W0:Y:S07]  /*0010*/  LDCU UR11, c[0x0][0x360] ;  /* 0x00006c00ff0b77ac */ /* 0x000e2e0008000800 */
[----:B------:R-:W1:Y:S01]  /*0020*/  LDC R0, c[0x0][0x388] ;  /* 0x0000e200ff007b82 */ /* 0x000e620000000800 */
[----:B0-----:R-:W0:Y:S01]  /*0030*/  I2F.U32.RP R4, UR11 ;  /* 0x0000000b00047d06 */ /* 0x001e220008209000 */
[----:B------:R-:W-:Y:S01]  /*0040*/  ISETP.NE.U32.AND P2, PT, RZ, UR11, PT ;  /* 0x0000000bff007c0c */ /* 0x000fe2000bf45070 */
[----:B-1----:R-:W-:-:S06]  /*0050*/  IMAD.SHL.U32 R0, R0, 0x2, RZ ;  /* 0x0000000200007824 */ /* 0x002fcc00078e00ff */
[----:B0-----:R-:W0:Y:S02]  /*0060*/  MUFU.RCP R4, R4 ;  /* 0x0000000400047308 */ /* 0x001e240000001000 */
[----:B0-----:R-:W-:-:S06]  /*0070*/  VIADD R2, R4, 0xffffffe ;  /* 0x0ffffffe04027836 */ /* 0x001fcc0000000000 */
[----:B------:R0:W1:Y:S02]  /*0080*/  F2I.FTZ.U32.TRUNC.NTZ R3, R2 ;  /* 0x0000000200037305 */ /* 0x000064000021f000 */
[----:B0-----:R-:W-:Y:S02]  /*0090*/  IMAD.MOV.U32 R2, RZ, RZ, RZ ;  /* 0x000000ffff027224 */ /* 0x001fe400078e00ff */
[----:B-1----:R-:W-:-:S04]  /*00a0*/  IMAD.MOV R5, RZ, RZ, -R3 ;  /* 0x000000ffff057224 */ /* 0x002fc800078e0a03 */
[----:B------:R-:W-:-:S04]  /*00b0*/  IMAD R5, R5, UR11, RZ ;  /* 0x0000000b05057c24 */ /* 0x000fc8000f8e02ff */
[----:B------:R-:W-:-:S06]  /*00c0*/  IMAD.HI.U32 R3, R3, R5, R2 ;  /* 0x0000000503037227 */ /* 0x000fcc00078e0002 */
[----:B------:R-:W-:-:S04]  /*00d0*/  IMAD.HI.U32 R5, R3, R0, RZ ;  /* 0x0000000003057227 */ /* 0x000fc800078e00ff */
[----:B------:R-:W-:-:S04]  /*00e0*/  IMAD.MOV R3, RZ, RZ, -R5 ;  /* 0x000000ffff037224 */ /* 0x000fc800078e0a05 */
[----:B------:R-:W-:-:S05]  /*00f0*/  IMAD R0, R3, UR11, R0 ;  /* 0x0000000b03007c24 */ /* 0x000fca000f8e0200 */
[----:B------:R-:W-:-:S13]  /*0100*/  ISETP.GE.U32.AND P0, PT, R0, UR11, PT ;  /* 0x0000000b00007c0c */ /* 0x000fda000bf06070 */
[----:B------:R-:W-:Y:S02]  /*0110*/  @P0 VIADD R0, R0, -UR11 ;  /* 0x8000000b00000c36 */ /* 0x000fe40008000000 */
[----:B------:R-:W-:-:S03]  /*0120*/  @P0 VIADD R5, R5, 0x1 ;  /* 0x0000000105050836 */ /* 0x000fc60000000000 */
[----:B------:R-:W-:-:S13]  /*0130*/  ISETP.GE.U32.AND P1, PT, R0, UR11, PT ;  /* 0x0000000b00007c0c */ /* 0x000fda000bf26070 */
[----:B------:R-:W-:Y:S01]  /*0140*/  @P1 VIADD R5, R5, 0x1 ;  /* 0x0000000105051836 */ /* 0x000fe20000000000 */
[----:B------:R-:W-:-:S04]  /*0150*/  @!P2 LOP3.LUT R5, RZ, UR11, RZ, 0x33, !PT ;  /* 0x0000000bff05ac12 */ /* 0x000fc8000f8e33ff */
[----:B------:R-:W-:-:S13]  /*0160*/  ISETP.GE.AND P0, PT, R5, 0x1, PT ;  /* 0x000000010500780c */ /* 0x000fda0003f06270 */
[----:B------:R-:W-:Y:S05]  /*0170*/  @!P0 EXIT ;  /* 0x000000000000894d */ /* 0x000fea0003800000 */
[----:B------:R-:W0:Y:S01]  /*0180*/  S2R R4, SR_TID.X ;  /* 0x0000000000047919 */ /* 0x000e220000002100 */
[----:B------:R-:W-:Y:S02]  /*0190*/  ULOP3.LUT UR4, UR11, 0xfffffffc, URZ, 0xc0, !UPT ;  /* 0xfffffffc0b047892 */ /* 0x000fe4000f8ec0ff */
[----:B------:R-:W-:Y:S01]  /*01a0*/  USHF.L.U32 UR8, UR11, 0x1, URZ ;  /* 0x000000010b087899 */ /* 0x000fe200080006ff */
[----:B------:R-:W0:Y:S01]  /*01b0*/  S2R R3, SR_CTAID.X ;  /* 0x0000000000037919 */ /* 0x000e220000002500 */
[----:B------:R-:W-:Y:S01]  /*01c0*/  UIADD3 UR6, UPT, UPT, -UR4, URZ, URZ ;  /* 0x000000ff04067290 */ /* 0x000fe2000fffe1ff */
[----:B------:R-:W1:Y:S01]  /*01d0*/  LDCU.64 UR12, c[0x0][0x358] ;  /* 0x00006b00ff0c77ac */ /* 0x000e620008000a00 */
[----:B------:R-:W-:Y:S02]  /*01e0*/  ULOP3.LUT UR10, UR11, 0x3, URZ, 0xc0, !UPT ;  /* 0x000000030b0a7892 */ /* 0x000fe4000f8ec0ff */
[----:B------:R-:W-:Y:S01]  /*01f0*/  UIADD3 UR9, UPT, UPT, UR8, -0x1, URZ ;  /* 0xffffffff08097890 */ /* 0x000fe2000fffe0ff */
[----:B------:R-:W-:Y:S01]  /*0200*/  UMOV UR4, URZ ;  /* 0x000000ff00047c82 */ /* 0x000fe20008000000 */
[----:B0-----:R-:W-:-:S05]  /*0210*/  IMAD R0, R3, UR11, R4 ;  /* 0x0000000b03007c24 */ /* 0x001fca000f8e0204 */
[----:B-1----:R-:W-:-:S07]  /*0220*/  LEA R0, R0, 0x1, 0x1 ;  /* 0x0000000100007811 */ /* 0x002fce00078e08ff */
.L_x_17:
[----:B01234-:R-:W0:Y:S01]  /*0230*/  LDC.64 R2, c[0x0][0x380] ;  /* 0x0000e000ff027b82 */ /* 0x01fe220000000a00 */
[----:B------:R-:W-:Y:S01]  /*0240*/  ULOP3.LUT UR5, UR4, 0x1, URZ, 0xc0, !UPT ;  /* 0x0000000104057892 */ /* 0x000fe2000f8ec0ff */
[----:B------:R-:W1:Y:S03]  /*0250*/  LDCU UR7, c[0x0][0x388] ;  /* 0x00007100ff0777ac */ /* 0x000e660008000800 */
[----:B------:R-:W-:Y:S02]  /*0260*/  UISETP.NE.U32.AND UP0, UPT, UR5, 0x1, UPT ;  /* 0x000000010500788c */ /* 0x000fe4000bf05070 */
[----:B------:R-:W-:Y:S02]  /*0270*/  UIADD3 UR4, UPT, UPT, UR4, 0x1, URZ ;  /* 0x0000000104047890 */ /* 0x000fe4000fffe0ff */
[----:B------:R-:W-:Y:S02]  /*0280*/  USEL UR5, UR11, URZ, !UP0 ;  /* 0x000000ff0b057287 */ /* 0x000fe4000c000000 */
[----:B------:R-:W-:-:S02]  /*0290*/  UISETP.GE.U32.AND UP0, UPT, UR11, 0x4, UPT ;  /* 0x000000040b00788c */ /* 0x000fc4000bf06070 */
[----:B------:R-:W-:Y:S02]  /*02a0*/  ISETP.NE.AND P2, PT, R5, UR4, PT ;  /* 0x0000000405007c0c */ /* 0x000fe4000bf45270 */
[----:B------:R-:W-:Y:S01]  /*02b0*/  VIADD R7, R0, UR5 ;  /* 0x0000000500077c36 */ /* 0x000fe20008000000 */
[----:B-1----:R-:W-:-:S03]  /*02c0*/  UIADD3 UR7, UPT, UPT, -UR5, UR7, URZ ;  /* 0x0000000705077290 */ /* 0x002fc6000fffe1ff */
[----:B0-----:R-:W-:Y:S01]  /*02d0*/  IMAD.WIDE R2, R7, 0x4, R2 ;  /* 0x0000000407027825 */ /* 0x001fe200078e0202 */
[----:B------:R-:W-:Y:S01]  /*02e0*/  UIADD3 UR14, UPT, UPT, UR7, -0x1, URZ ;  /* 0xffffffff070e7890 */ /* 0x000fe2000fffe0ff */
[----:B------:R-:W-:Y:S11]  /*02f0*/  BRA.U !UP0, `(.L_x_0) ;  /* 0x0000000108b07547 */ /* 0x000ff6000b800000 */
[C---:B------:R-:W-:Y:S01]  /*0300*/  ISETP.GE.U32.AND P0, PT, R4.reuse, UR8, PT ;  /* 0x0000000804007c0c */ /* 0x040fe2000bf06070 */
[----:B------:R-:W-:Y:S01]  /*0310*/  UMOV UR5, UR6 ;  /* 0x0000000600057c82 */ /* 0x000fe20008000000 */
[----:B------:R-:W-:Y:S02]  /*0320*/  ISETP.GE.U32.AND P1, PT, R4, UR9, PT ;  /* 0x0000000904007c0c */ /* 0x000fe4000bf26070 */
[C---:B------:R-:W-:Y:S02]  /*0330*/  ISETP.LT.AND P0, PT, R7.reuse, UR7, !P0 ;  /* 0x0000000707007c0c */ /* 0x040fe4000c701270 */
[----:B------:R-:W-:-:S13]  /*0340*/  ISETP.GE.OR P1, PT, R7, UR14, P1 ;  /* 0x0000000e07007c0c */ /* 0x000fda0008f26670 */
.L_x_9:
[----:B------:R-:W-:Y:S01]  /*0350*/  UIADD3 UR5, UPT, UPT, UR5, 0x4, URZ ;  /* 0x0000000405057890 */ /* 0x000fe2000fffe0ff */
[----:B------:R-:W-:Y:S03]  /*0360*/  BSSY.RECONVERGENT B0, `(.L_x_1) ;  /* 0x0000008000007945 */ /* 0x000fe60003800200 */
[----:B------:R-:W-:Y:S01]  /*0370*/  UISETP.NE.AND UP0, UPT, UR5, URZ, UPT ;  /* 0x000000ff0500728c */ /* 0x000fe2000bf05270 */
[----:B0123--:R-:W-:Y:S10]  /*0380*/  @!P0 BRA `(.L_x_2) ;  /* 0x0000000000148947 */ /* 0x00fff40003800000 */
[----:B------:R-:W2:Y:S04]  /*0390*/  LDG.E R9, desc[UR12][R2.64] ;  /* 0x0000000c02097981 */ /* 0x000ea8000c1e1900 */
[----:B------:R-:W2:Y:S02]  /*03a0*/  LDG.E R6, desc[UR12][R2.64+-0x4] ;  /* 0xfffffc0c02067981 */ /* 0x000ea4000c1e1900 */
[----:B--2---:R-:W-:-:S13]  /*03b0*/  ISETP.GE.AND P3, PT, R9, R6, PT ;  /* 0x000000060900720c */ /* 0x004fda0003f66270 */
[----:B------:R0:W-:Y:S04]  /*03c0*/  @!P3 STG.E desc[UR12][R2.64], R6 ;  /* 0x000000060200b986 */ /* 0x0001e8000c10190c */
[----:B------:R0:W-:Y:S02]  /*03d0*/  @!P3 STG.E desc[UR12][R2.64+-0x4], R9 ;  /* 0xfffffc090200b986 */ /* 0x0001e4000c10190c */
.L_x_2:
[----:B------:R-:W-:Y:S05]  /*03e0*/  BSYNC.RECONVERGENT B0 ;  /* 0x0000000000007941 */ /* 0x000fea0003800200 */
.L_x_1:
[----:B------:R-:W-:Y:S06]  /*03f0*/  BAR.SYNC.DEFER_BLOCKING 0x0 ;  /* 0x0000000000007b1d */ /* 0x000fec0000010000 */
[----:B------:R-:W-:Y:S04]  /*0400*/  BSSY.RECONVERGENT B0, `(.L_x_3) ;  /* 0x0000007000007945 */ /* 0x000fe80003800200 */
[----:B------:R-:W-:Y:S05]  /*0410*/  @P1 BRA `(.L_x_4) ;  /* 0x0000000000141947 */ /* 0x000fea0003800000 */
[----:B0-----:R-:W2:Y:S04]  /*0420*/  LDG.E R9, desc[UR12][R2.64+0x4] ;  /* 0x0000040c02097981 */ /* 0x001ea8000c1e1900 */
[----:B------:R-:W2:Y:S02]  /*0430*/  LDG.E R6, desc[UR12][R2.64] ;  /* 0x0000000c02067981 */ /* 0x000ea4000c1e1900 */
[----:B--2---:R-:W-:-:S13]  /*0440*/  ISETP.GE.AND P3, PT, R9, R6, PT ;  /* 0x000000060900720c */ /* 0x004fda0003f66270 */
[----:B------:R1:W-:Y:S04]  /*0450*/  @!P3 STG.E desc[UR12][R2.64], R9 ;  /* 0x000000090200b986 */ /* 0x0003e8000c10190c */
[----:B------:R1:W-:Y:S02]  /*0460*/  @!P3 STG.E desc[UR12][R2.64+0x4], R6 ;  /* 0x000004060200b986 */ /* 0x0003e4000c10190c */
.L_x_4:
[----:B------:R-:W-:Y:S05]  /*0470*/  BSYNC.RECONVERGENT B0 ;  /* 0x0000000000007941 */ /* 0x000fea0003800200 */
.L_x_3:
[----:B------:R-:W-:Y:S06]  /*0480*/  BAR.SYNC.DEFER_BLOCKING 0x0 ;  /* 0x0000000000007b1d */ /* 0x000fec0000010000 */
[----:B------:R-:W-:Y:S04]  /*0490*/  BSSY.RECONVERGENT B0, `(.L_x_5) ;  /* 0x0000007000007945 */ /* 0x000fe80003800200 */
[----:B------:R-:W-:Y:S05]  /*04a0*/  @!P0 BRA `(.L_x_6) ;  /* 0x0000000000148947 */ /* 0x000fea0003800000 */
[----:B01----:R-:W2:Y:S04]  /*04b0*/  LDG.E R9, desc[UR12][R2.64] ;  /* 0x0000000c02097981 */ /* 0x003ea8000c1e1900 */
[----:B------:R-:W2:Y:S02]  /*04c0*/  LDG.E R6, desc[UR12][R2.64+-0x4] ;  /* 0xfffffc0c02067981 */ /* 0x000ea4000c1e1900 */
[----:B--2---:R-:W-:-:S13]  /*04d0*/  ISETP.GE.AND P3, PT, R9, R6, PT ;  /* 0x000000060900720c */ /* 0x004fda0003f66270 */
[----:B------:R2:W-:Y:S04]  /*04e0*/  @!P3 STG.E desc[UR12][R2.64], R6 ;  /* 0x000000060200b986 */ /* 0x0005e8000c10190c */
[----:B------:R2:W-:Y:S02]  /*04f0*/  @!P3 STG.E desc[UR12][R2.64+-0x4], R9 ;  /* 0xfffffc090200b986 */ /* 0x0005e4000c10190c */
.L_x_6:
[----:B------:R-:W-:Y:S05]  /*0500*/  BSYNC.RECONVERGENT B0 ;  /* 0x0000000000007941 */ /* 0x000fea0003800200 */
.L_x_5:
[----:B------:R-:W-:Y:S06]  /*0510*/  BAR.SYNC.DEFER_BLOCKING 0x0 ;  /* 0x0000000000007b1d */ /* 0x000fec0000010000 */
[----:B------:R-:W-:Y:S04]  /*0520*/  BSSY.RECONVERGENT B0, `(.L_x_7) ;  /* 0x0000007000007945 */ /* 0x000fe80003800200 */
[----:B------:R-:W-:Y:S05]  /*0530*/  @P1 BRA `(.L_x_8) ;  /* 0x0000000000141947 */ /* 0x000fea0003800000 */
[----:B012---:R-:W2:Y:S04]  /*0540*/  LDG.E R9, desc[UR12][R2.64+0x4] ;  /* 0x0000040c02097981 */ /* 0x007ea8000c1e1900 */
[----:B------:R-:W2:Y:S02]  /*0550*/  LDG.E R6, desc[UR12][R2.64] ;  /* 0x0000000c02067981 */ /* 0x000ea4000c1e1900 */
[----:B--2---:R-:W-:-:S13]  /*0560*/  ISETP.GE.AND P3, PT, R9, R6, PT ;  /* 0x000000060900720c */ /* 0x004fda0003f66270 */
[----:B------:R3:W-:Y:S04]  /*0570*/  @!P3 STG.E desc[UR12][R2.64], R9 ;  /* 0x000000090200b986 */ /* 0x0007e8000c10190c */
[----:B------:R3:W-:Y:S02]  /*0580*/  @!P3 STG.E desc[UR12][R2.64+0x4], R6 ;  /* 0x000004060200b986 */ /* 0x0007e4000c10190c */
.L_x_8:
[----:B------:R-:W-:Y:S05]  /*0590*/  BSYNC.RECONVERGENT B0 ;  /* 0x0000000000007941 */ /* 0x000fea0003800200 */
.L_x_7:
[----:B------:R-:W-:Y:S06]  /*05a0*/  BAR.SYNC.DEFER_BLOCKING 0x0 ;  /* 0x0000000000007b1d */ /* 0x000fec0000010000 */
[----:B------:R-:W-:Y:S05]  /*05b0*/  BRA.U UP0, `(.L_x_9) ;  /* 0xfffffffd00647547 */ /* 0x000fea000b83ffff */
.L_x_0:
[----:B------:R-:W-:-:S09]  /*05c0*/  UISETP.NE.AND UP0, UPT, UR10, URZ, UPT ;  /* 0x000000ff0a00728c */ /* 0x000fd2000bf05270 */
[----:B------:R-:W-:Y:S05]  /*05d0*/  BRA.U !UP0, `(.L_x_10) ;  /* 0x00000001088c7547 */ /* 0x000fea000b800000 */
[----:B------:R-:W-:Y:S01]  /*05e0*/  ISETP.GE.U32.AND P0, PT, R4, UR8, PT ;  /* 0x0000000804007c0c */ /* 0x000fe2000bf06070 */
[----:B------:R-:W-:Y:S03]  /*05f0*/  BSSY.RECONVERGENT B0, `(.L_x_11) ;  /* 0x0000008000007945 */ /* 0x000fe60003800200 */
[----:B------:R-:W-:-:S13]  /*0600*/  ISETP.LT.AND P0, PT, R7, UR7, !P0 ;  /* 0x0000000707007c0c */ /* 0x000fda000c701270 */
[----:B------:R-:W-:Y:S05]  /*0610*/  @!P0 BRA `(.L_x_12) ;  /* 0x0000000000148947 */ /* 0x000fea0003800000 */
[----:B0123--:R-:W2:Y:S04]  /*0620*/  LDG.E R9, desc[UR12][R2.64] ;  /* 0x0000000c02097981 */ /* 0x00fea8000c1e1900 */
[----:B------:R-:W2:Y:S02]  /*0630*/  LDG.E R6, desc[UR12][R2.64+-0x4] ;  /* 0xfffffc0c02067981 */ /* 0x000ea4000c1e1900 */
[----:B--2---:R-:W-:-:S13]  /*0640*/  ISETP.GE.AND P1, PT, R9, R6, PT ;  /* 0x000000060900720c */ /* 0x004fda0003f26270 */
[----:B------:R4:W-:Y:S04]  /*0650*/  @!P1 STG.E desc[UR12][R2.64], R6 ;  /* 0x0000000602009986 */ /* 0x0009e8000c10190c */
[----:B------:R4:W-:Y:S02]  /*0660*/  @!P1 STG.E desc[UR12][R2.64+-0x4], R9 ;  /* 0xfffffc0902009986 */ /* 0x0009e4000c10190c */
.L_x_12:
[----:B------:R-:W-:Y:S05]  /*0670*/  BSYNC.RECONVERGENT B0 ;  /* 0x0000000000007941 */ /* 0x000fea0003800200 */
.L_x_11:
[----:B------:R-:W-:Y:S01]  /*0680*/  BAR.SYNC.DEFER_BLOCKING 0x0 ;  /* 0x0000000000007b1d */ /* 0x000fe20000010000 */
[----:B------:R-:W-:-:S09]  /*0690*/  UISETP.NE.AND UP0, UPT, UR10, 0x1, UPT ;  /* 0x000000010a00788c */ /* 0x000fd2000bf05270 */
[----:B------:R-:W-:Y:S05]  /*06a0*/  BRA.U !UP0, `(.L_x_10) ;  /* 0x0000000108587547 */ /* 0x000fea000b800000 */
[----:B------:R-:W-:Y:S01]  /*06b0*/  ISETP.GE.U32.AND P1, PT, R4, UR9, PT ;  /* 0x0000000904007c0c */ /* 0x000fe2000bf26070 */
[----:B------:R-:W-:Y:S03]  /*06c0*/  BSSY.RECONVERGENT B0, `(.L_x_13) ;  /* 0x0000008000007945 */ /* 0x000fe60003800200 */
[----:B------:R-:W-:-:S13]  /*06d0*/  ISETP.GE.OR P1, PT, R7, UR14, P1 ;  /* 0x0000000e07007c0c */ /* 0x000fda0008f26670 */
[----:B------:R-:W-:Y:S05]  /*06e0*/  @P1 BRA `(.L_x_14) ;  /* 0x0000000000141947 */ /* 0x000fea0003800000 */
[----:B------:R-:W5:Y:S04]  /*06f0*/  LDG.E R7, desc[UR12][R2.64+0x4] ;  /* 0x0000040c02077981 */ /* 0x000f68000c1e1900 */
[----:B01234-:R-:W5:Y:S02]  /*0700*/  LDG.E R6, desc[UR12][R2.64] ;  /* 0x0000000c02067981 */ /* 0x01ff64000c1e1900 */
[----:B-----5:R-:W-:-:S13]  /*0710*/  ISETP.GE.AND P1, PT, R7, R6, PT ;  /* 0x000000060700720c */ /* 0x020fda0003f26270 */
[----:B------:R0:W-:Y:S04]  /*0720*/  @!P1 STG.E desc[UR12][R2.64], R7 ;  /* 0x0000000702009986 */ /* 0x0001e8000c10190c */
[----:B------:R0:W-:Y:S02]  /*0730*/  @!P1 STG.E desc[UR12][R2.64+0x4], R6 ;  /* 0x0000040602009986 */ /* 0x0001e4000c10190c */
.L_x_14:
[----:B------:R-:W-:Y:S05]  /*0740*/  BSYNC.RECONVERGENT B0 ;  /* 0x0000000000007941 */ /* 0x000fea0003800200 */
.L_x_13:
[----:B------:R-:W-:Y:S01]  /*0750*/  BAR.SYNC.DEFER_BLOCKING 0x0 ;  /* 0x0000000000007b1d */ /* 0x000fe20000010000 */
[----:B------:R-:W-:-:S09]  /*0760*/  UISETP.NE.AND UP0, UPT, UR10, 0x2, UPT ;  /* 0x000000020a00788c */ /* 0x000fd2000bf05270 */
[----:B------:R-:W-:Y:S05]  /*0770*/  BRA.U !UP0, `(.L_x_10) ;  /* 0x0000000108247547 */ /* 0x000fea000b800000 */
[----:B------:R-:W-:Y:S04]  /*0780*/  BSSY.RECONVERGENT B0, `(.L_x_15) ;  /* 0x0000007000007945 */ /* 0x000fe80003800200 */
[----:B------:R-:W-:Y:S05]  /*0790*/  @!P0 BRA `(.L_x_16) ;  /* 0x0000000000148947 */ /* 0x000fea0003800000 */
[----:B0-----:R-:W5:Y:S04]  /*07a0*/  LDG.E R7, desc[UR12][R2.64] ;  /* 0x0000000c02077981 */ /* 0x001f68000c1e1900 */
[----:B-1234-:R-:W5:Y:S02]  /*07b0*/  LDG.E R6, desc[UR12][R2.64+-0x4] ;  /* 0xfffffc0c02067981 */ /* 0x01ef64000c1e1900 */
[----:B-----5:R-:W-:-:S13]  /*07c0*/  ISETP.GE.AND P0, PT, R7, R6, PT ;  /* 0x000000060700720c */ /* 0x020fda0003f06270 */
[----:B------:R0:W-:Y:S04]  /*07d0*/  @!P0 STG.E desc[UR12][R2.64], R6 ;  /* 0x0000000602008986 */ /* 0x0001e8000c10190c */
[----:B------:R0:W-:Y:S02]  /*07e0*/  @!P0 STG.E desc[UR12][R2.64+-0x4], R7 ;  /* 0xfffffc0702008986 */ /* 0x0001e4000c10190c */
.L_x_16:
[----:B------:R-:W-:Y:S05]  /*07f0*/  BSYNC.RECONVERGENT B0 ;  /* 0x0000000000007941 */ /* 0x000fea0003800200 */
.L_x_15:
[----:B------:R-:W-:Y:S06]  /*0800*/  BAR.SYNC.DEFER_BLOCKING 0x0 ;  /* 0x0000000000007b1d */ /* 0x000fec0000010000 */
.L_x_10:
[----:B------:R-:W-:Y:S05]  /*0810*/  @P2 BRA `(.L_x_17) ;  /* 0xfffffff800842947 */ /* 0x000fea000383ffff */
[----:B------:R-:W-:Y:S05]  /*0820*/  EXIT ;  /* 0x000000000000794d */ /* 0x000fea0003800000 */
.L_x_18:
[----:B------:R-:W-:-:S00]  /*0830*/  BRA `(.L_x_18) ;  /* 0xfffffffc00fc7947 */ /* 0x000fc0000383ffff */
[----:B------:R-:W-:-:S00]  /*0840*/  NOP ;  /* 0x0000000000007918 */ /* 0x000fc00000000000 */
        /* <DEDUP_REMOVED lines=11> */
.L_x_19:


//--------------------- .nv.shared.reserved.0     --------------------------
	.section	.nv.shared.reserved.0,"aw",@nobits
	.weak		__nv_reservedSMEM_offset_0_alias
	.size		__nv_reservedSMEM_offset_0_alias, 0, 64
	.other		__nv_reservedSMEM_offset_0_alias,@"STO_CUDA_RESERVED_SHARED STV_DEFAULT"
__nv_reservedSMEM_offset_0_alias:
	.zero		0
	.zero		64


//--------------------- .nv.constant0._Z20odd_even_sort_kernelPii --------------------------
	.section	.nv.constant0._Z20odd_even_sort_kernelPii,"a",@progbits
	.sectionflags	@""
	.align	4
.nv.constant0._Z20odd_even_sort_kernelPii:
	.zero		908


//--------------------- SYMBOLS --------------------------

	.type		.nv.reservedSmem.offset0,@object
	.size		.nv.reservedSmem.offset0,0x4
